	.headerflags	@"EF_CUDA_TEXMODE_UNIFIED EF_CUDA_64BIT_ADDRESS EF_CUDA_ACCELERATORS EF_CUDA_SM90 EF_CUDA_VIRTUAL_SM(EF_CUDA_SM90)"
	.elftype	@"ET_EXEC"


//--------------------- .nv.info                  --------------------------
	.section	.nv.info,"",@"SHT_CUDA_INFO"
	.align	4


	//----- nvinfo : EIATTR_REGCOUNT
	.align		4
        /*0000*/ 	.byte	0x04, 0x2f
        /*0002*/ 	.short	(.L_3 - .L_2)
	.align		4
.L_2:
        /*0004*/ 	.word	index@(triton_poi_fused__native_batch_norm_legit_no_training_hardtanh_23)
        /*0008*/ 	.word	0x00000012


	//----- nvinfo : EIATTR_MIN_STACK_SIZE
	.align		4
.L_3:
        /*000c*/ 	.byte	0x04, 0x12
        /*000e*/ 	.short	(.L_5 - .L_4)
	.align		4
.L_4:
        /*0010*/ 	.word	index@(triton_poi_fused__native_batch_norm_legit_no_training_hardtanh_23)
        /*0014*/ 	.word	0x00000000


	//----- nvinfo : EIATTR_FRAME_SIZE
	.align		4
.L_5:
        /*0018*/ 	.byte	0x04, 0x11
        /*001a*/ 	.short	(.L_7 - .L_6)
	.align		4
.L_6:
        /*001c*/ 	.word	index@(triton_poi_fused__native_batch_norm_legit_no_training_hardtanh_23)
        /*0020*/ 	.word	0x00000000


	//----- nvinfo : EIATTR_MIN_STACK_SIZE
	.align		4
.L_7:
        /*0024*/ 	.byte	0x04, 0x12
        /*0026*/ 	.short	(.L_9 - .L_8)
	.align		4
.L_8:
        /*0028*/ 	.word	index@(triton_poi_fused__native_batch_norm_legit_no_training_hardtanh_23)
        /*002c*/ 	.word	0x00000000
.L_9:


//--------------------- .nv.info.triton_poi_fused__native_batch_norm_legit_no_training_hardtanh_23 --------------------------
	.section	.nv.info.triton_poi_fused__native_batch_norm_legit_no_training_hardtanh_23,"",@"SHT_CUDA_INFO"
	.sectionflags	@""
	.align	4


	//----- nvinfo : EIATTR_CUDA_API_VERSION
	.align		4
        /*0000*/ 	.byte	0x04, 0x37
        /*0002*/ 	.short	(.L_11 - .L_10)
.L_10:
        /*0004*/ 	.word	0x0000007c


	//----- nvinfo : EIATTR_KPARAM_INFO
	.align		4
.L_11:
        /*0008*/ 	.byte	0x04, 0x17
        /*000a*/ 	.short	(.L_13 - .L_12)
.L_12:
        /*000c*/ 	.word	0x00000000
        /*0010*/ 	.short	0x0006
        /*0012*/ 	.short	0x0030
        /*0014*/ 	.byte	0x00, 0xf0, 0x11, 0x00


	//----- nvinfo : EIATTR_KPARAM_INFO
	.align		4
.L_13:
        /*0018*/ 	.byte	0x04, 0x17
        /*001a*/ 	.short	(.L_15 - .L_14)
.L_14:
        /*001c*/ 	.word	0x00000000
        /*0020*/ 	.short	0x0005
        /*0022*/ 	.short	0x0028
        /*0024*/ 	.byte	0x00, 0xf4, 0x21, 0x00


	//----- nvinfo : EIATTR_KPARAM_INFO
	.align		4
.L_15:
        /*0028*/ 	.byte	0x04, 0x17
        /*002a*/ 	.short	(.L_17 - .L_16)
.L_16:
        /*002c*/ 	.word	0x00000000
        /*0030*/ 	.short	0x0004
        /*0032*/ 	.short	0x0020
        /*0034*/ 	.byte	0x00, 0xf4, 0x21, 0x00


	//----- nvinfo : EIATTR_KPARAM_INFO
	.align		4
.L_17:
        /*0038*/ 	.byte	0x04, 0x17
        /*003a*/ 	.short	(.L_19 - .L_18)
.L_18:
        /*003c*/ 	.word	0x00000000
        /*0040*/ 	.short	0x0003
        /*0042*/ 	.short	0x0018
        /*0044*/ 	.byte	0x00, 0xf4, 0x21, 0x00


	//----- nvinfo : EIATTR_KPARAM_INFO
	.align		4
.L_19:
        /*0048*/ 	.byte	0x04, 0x17
        /*004a*/ 	.short	(.L_21 - .L_20)
.L_20:
        /*004c*/ 	.word	0x00000000
        /*0050*/ 	.short	0x0002
        /*0052*/ 	.short	0x0010
        /*0054*/ 	.byte	0x00, 0xf4, 0x21, 0x00


	//----- nvinfo : EIATTR_KPARAM_INFO
	.align		4
.L_21:
        /*0058*/ 	.byte	0x04, 0x17
        /*005a*/ 	.short	(.L_23 - .L_22)
.L_22:
        /*005c*/ 	.word	0x00000000
        /*0060*/ 	.short	0x0001
        /*0062*/ 	.short	0x0008
        /*0064*/ 	.byte	0x00, 0xf4, 0x21, 0x00


	//----- nvinfo : EIATTR_KPARAM_INFO
	.align		4
.L_23:
        /*0068*/ 	.byte	0x04, 0x17
        /*006a*/ 	.short	(.L_25 - .L_24)
.L_24:
        /*006c*/ 	.word	0x00000000
        /*0070*/ 	.short	0x0000
        /*0072*/ 	.short	0x0000
        /*0074*/ 	.byte	0x00, 0xf4, 0x21, 0x00


	//----- nvinfo : EIATTR_SPARSE_MMA_MASK
	.align		4
.L_25:
        /*0078*/ 	.byte	0x03, 0x50
        /*007a*/ 	.short	0x0000


	//----- nvinfo : EIATTR_MAXREG_COUNT
	.align		4
        /*007c*/ 	.byte	0x03, 0x1b
        /*007e*/ 	.short	0x00ff


	//----- nvinfo : EIATTR_EXIT_INSTR_OFFSETS
	.align		4
        /*0080*/ 	.byte	0x04, 0x1c
        /*0082*/ 	.short	(.L_27 - .L_26)


	//   ....[0]....
.L_26:
        /*0084*/ 	.word	0x00000320


	//   ....[1]....
        /*0088*/ 	.word	0x00000340


	//----- nvinfo : EIATTR_REQNTID
	.align		4
.L_27:
        /*008c*/ 	.byte	0x04, 0x10
        /*008e*/ 	.short	(.L_29 - .L_28)
.L_28:
        /*0090*/ 	.word	0x00000080
        /*0094*/ 	.word	0x00000001
        /*0098*/ 	.word	0x00000001


	//----- nvinfo : EIATTR_CBANK_PARAM_SIZE
	.align		4
.L_29:
        /*009c*/ 	.byte	0x03, 0x19
        /*009e*/ 	.short	0x0034


	//----- nvinfo : EIATTR_PARAM_CBANK
	.align		4
        /*00a0*/ 	.byte	0x04, 0x0a
        /*00a2*/ 	.short	(.L_31 - .L_30)
	.align		4
.L_30:
        /*00a4*/ 	.word	index@(.nv.constant0.triton_poi_fused__native_batch_norm_legit_no_training_hardtanh_23)
        /*00a8*/ 	.short	0x0210
        /*00aa*/ 	.short	0x0034


	//----- nvinfo : EIATTR_SW_WAR
	.align		4
.L_31:
        /*00ac*/ 	.byte	0x04, 0x36
        /*00ae*/ 	.short	(.L_33 - .L_32)
.L_32:
        /*00b0*/ 	.word	0x00000008
.L_33:


//--------------------- .nv.callgraph             --------------------------
	.section	.nv.callgraph,"",@"SHT_CUDA_CALLGRAPH"
	.align	4
	.sectionentsize	8
	.align		4
        /*0000*/ 	.word	0x00000000
	.align		4
        /*0004*/ 	.word	0xffffffff
	.align		4
        /*0008*/ 	.word	0x00000000
	.align		4
        /*000c*/ 	.word	0xfffffffe
	.align		4
        /*0010*/ 	.word	0x00000000
	.align		4
        /*0014*/ 	.word	0xfffffffd
	.align		4
        /*0018*/ 	.word	0x00000000
	.align		4
        /*001c*/ 	.word	0xfffffffc


//--------------------- .nv.constant4             --------------------------
	.section	.nv.constant4,"a",@progbits
	.align	8
	.align		8
.nv.constant4:
        /*0000*/ 	.dword	_$_str
	.align		8
        /*0008*/ 	.dword	_$_str_$_2


//--------------------- .text.triton_poi_fused__native_batch_norm_legit_no_training_hardtanh_23 --------------------------
	.section	.text.triton_poi_fused__native_batch_norm_legit_no_training_hardtanh_23,"ax",@progbits
	.align	128
        .global         triton_poi_fused__native_batch_norm_legit_no_training_hardtanh_23
        .type           triton_poi_fused__native_batch_norm_legit_no_training_hardtanh_23,@function
        .size           triton_poi_fused__native_batch_norm_legit_no_training_hardtanh_23,(.L_x_1 - triton_poi_fused__native_batch_norm_legit_no_training_hardtanh_23)
        .other          triton_poi_fused__native_batch_norm_legit_no_training_hardtanh_23,@"STO_CUDA_ENTRY STV_DEFAULT"
triton_poi_fused__native_batch_norm_legit_no_training_hardtanh_23:
.text.triton_poi_fused__native_batch_norm_legit_no_training_hardtanh_23:
[----:B------:R-:W0:Y:S01]  /*0000*/  LDC R1, c[0x0][0x28] ;  /* 0x00000a00ff017b82 */ /* 0x000e220000000800 */
[----:B------:R-:W1:Y:S07]  /*0010*/  S2R R0, SR_TID.X ;  /* 0x0000000000007919 */ /* 0x000e6e0000002100 */
[----:B------:R-:W2:Y:S01]  /*0020*/  LDC.64 R6, c[0x0][0x220] ;  /* 0x00008800ff067b82 */ /* 0x000ea20000000a00 */
[----:B------:R-:W-:Y:S01]  /*0030*/  CS2R R14, SRZ ;  /* 0x00000000000e7805 */ /* 0x000fe2000001ff00 */
[----:B------:R-:W-:Y:S01]  /*0040*/  ULDC.64 UR4, c[0x0][0x208] ;  /* 0x0000820000047ab9 */ /* 0x000fe20000000a00 */
[----:B------:R-:W3:Y:S05]  /*0050*/  S2R R3, SR_CTAID.X ;  /* 0x0000000000037919 */ /* 0x000eea0000002500 */
[----:B------:R-:W4:Y:S08]  /*0060*/  LDC.64 R4, c[0x0][0x218] ;  /* 0x00008600ff047b82 */ /* 0x000f300000000a00 */
[----:B------:R-:W5:Y:S08]  /*0070*/  LDC.64 R8, c[0x0][0x228] ;  /* 0x00008a00ff087b82 */ /* 0x000f700000000a00 */
[----:B------:R-:W5:Y:S01]  /*0080*/  LDC.64 R10, c[0x0][0x230] ;  /* 0x00008c00ff0a7b82 */ /* 0x000f620000000a00 */
[----:B-1----:R-:W-:-:S04]  /*0090*/  LOP3.LUT R0, R0, 0x7f, RZ, 0xc0, !PT ;  /* 0x0000007f00007812 */ /* 0x002fc800078ec0ff */
[----:B---3--:R-:W-:-:S04]  /*00a0*/  LEA R0, R3, R0, 0x7 ;  /* 0x0000000003007211 */ /* 0x008fc800078e38ff */
[C---:B------:R-:W-:Y:S01]  /*00b0*/  ISETP.GE.AND P0, PT, R0.reuse, 0x2400, PT ;  /* 0x000024000000780c */ /* 0x040fe20003f06270 */
[----:B------:R-:W-:-:S05]  /*00c0*/  IMAD.HI R2, R0, 0x38e38e39, RZ ;  /* 0x38e38e3900027827 */ /* 0x000fca00078e02ff */
[----:B------:R-:W-:-:S04]  /*00d0*/  SHF.R.U32.HI R3, RZ, 0x1f, R2 ;  /* 0x0000001fff037819 */ /* 0x000fc80000011602 */
[----:B------:R-:W-:-:S05]  /*00e0*/  LEA.HI.SX32 R3, R2, R3, 0x19 ;  /* 0x0000000302037211 */ /* 0x000fca00078fcaff */
[----:B------:R-:W-:Y:S02]  /*00f0*/  IMAD R13, R3, -0x240, R0 ;  /* 0xfffffdc0030d7824 */ /* 0x000fe400078e0200 */
[----:B------:R-:W1:Y:S02]  /*0100*/  LDC.64 R2, c[0x0][0x210] ;  /* 0x00008400ff027b82 */ /* 0x000e640000000a00 */
[----:B--2---:R-:W-:-:S05]  /*0110*/  IMAD.WIDE R6, R13, 0x4, R6 ;  /* 0x000000040d067825 */ /* 0x004fca00078e0206 */
[----:B------:R5:W2:Y:S01]  /*0120*/  @!P0 LDG.E.EL R14, desc[UR4][R6.64] ;  /* 0x00000004060e8981 */ /* 0x000aa2000c2e1900 */
[----:B------:R-:W-:Y:S01]  /*0130*/  HFMA2.MMA R12, -RZ, RZ, 0, 0 ;  /* 0x00000000ff0c7435 */ /* 0x000fe200000001ff */
[----:B----4-:R-:W-:-:S05]  /*0140*/  IMAD.WIDE R4, R13, 0x4, R4 ;  /* 0x000000040d047825 */ /* 0x010fca00078e0204 */
[----:B------:R-:W3:Y:S01]  /*0150*/  @!P0 LDG.E.EL R15, desc[UR4][R4.64] ;  /* 0x00000004040f8981 */ /* 0x000ee2000c2e1900 */
[----:B-----5:R-:W-:-:S04]  /*0160*/  IMAD.WIDE R6, R13, 0x4, R8 ;  /* 0x000000040d067825 */ /* 0x020fc800078e0208 */
[----:B-1----:R-:W-:-:S04]  /*0170*/  IMAD.WIDE R2, R0, 0x4, R2 ;  /* 0x0000000400027825 */ /* 0x002fc800078e0202 */
[----:B0-----:R-:W-:Y:S01]  /*0180*/  IMAD.WIDE R8, R13, 0x4, R10 ;  /* 0x000000040d087825 */ /* 0x001fe200078e020a */
[----:B------:R0:W3:Y:S01]  /*0190*/  @!P0 LDG.E R12, desc[UR4][R2.64] ;  /* 0x00000004020c8981 */ /* 0x0000e2000c1e1900 */
[----:B------:R-:W-:-:S06]  /*01a0*/  CS2R R10, SRZ ;  /* 0x00000000000a7805 */ /* 0x000fcc000001ff00 */
[----:B------:R-:W4:Y:S04]  /*01b0*/  @!P0 LDG.E.EL R10, desc[UR4][R6.64] ;  /* 0x00000004060a8981 */ /* 0x000f28000c2e1900 */
[----:B------:R-:W4:Y:S01]  /*01c0*/  @!P0 LDG.E.EL R11, desc[UR4][R8.64] ;  /* 0x00000004080b8981 */ /* 0x000f22000c2e1900 */
[----:B0-----:R-:W-:Y:S01]  /*01d0*/  MOV R2, 0x3e800000 ;  /* 0x3e80000000027802 */ /* 0x001fe20000000f00 */
[----:B--2---:R-:W-:-:S04]  /*01e0*/  FADD R14, R14, 9.9999997473787516356e-06 ;  /* 0x3727c5ac0e0e7421 */ /* 0x004fc80000000000 */
[----:B------:R-:W0:Y:S02]  /*01f0*/  MUFU.SQRT R13, R14 ;  /* 0x0000000e000d7308 */ /* 0x000e240000002000 */
[C---:B0-----:R-:W-:Y:S02]  /*0200*/  FSETP.GT.AND P1, PT, R13.reuse, 8.50705917302346158658e+37, PT ;  /* 0x7e8000000d00780b */ /* 0x041fe40003f24000 */
[----:B------:R-:W-:-:S11]  /*0210*/  FSETP.GEU.AND P2, PT, R13, 1.175494350822287508e-38, PT ;  /* 0x008000000d00780b */ /* 0x000fd60003f4e000 */
[----:B------:R-:W-:-:S04]  /*0220*/  @P1 FMUL R13, R13, 0.25 ;  /* 0x3e8000000d0d1820 */ /* 0x000fc80000400000 */
[----:B------:R-:W-:-:S06]  /*0230*/  @!P2 FMUL R13, R13, 16777216 ;  /* 0x4b8000000d0da820 */ /* 0x000fcc0000400000 */
[----:B------:R-:W0:Y:S01]  /*0240*/  MUFU.RCP R13, R13 ;  /* 0x0000000d000d7308 */ /* 0x000e220000001000 */
[----:B------:R-:W-:Y:S01]  /*0250*/  FSEL R2, R2, 1, P1 ;  /* 0x3f80000002027808 */ /* 0x000fe20000800000 */
[----:B---3--:R-:W-:-:S04]  /*0260*/  FADD R12, -R15, R12 ;  /* 0x0000000c0f0c7221 */ /* 0x008fc80000000100 */
[----:B------:R-:W-:-:S04]  /*0270*/  @!P2 FMUL R2, R2, 16777216 ;  /* 0x4b8000000202a820 */ /* 0x000fc80000400000 */
[----:B0-----:R-:W-:-:S04]  /*0280*/  FMUL R3, R13, R2 ;  /* 0x000000020d037220 */ /* 0x001fc80000400000 */
[----:B------:R-:W-:Y:S02]  /*0290*/  FMUL R12, R12, R3 ;  /* 0x000000030c0c7220 */ /* 0x000fe40000400000 */
[----:B------:R-:W0:Y:S02]  /*02a0*/  LDC.64 R2, c[0x0][0x238] ;  /* 0x00008e00ff027b82 */ /* 0x000e240000000a00 */
[----:B----4-:R-:W-:-:S05]  /*02b0*/  FFMA R10, R12, R10, R11 ;  /* 0x0000000a0c0a7223 */ /* 0x010fca000000000b */
[----:B------:R-:W-:-:S04]  /*02c0*/  FSETP.GTU.AND P1, PT, R10, RZ, PT ;  /* 0x000000ff0a00720b */ /* 0x000fc80003f2c000 */
[----:B------:R-:W-:-:S04]  /*02d0*/  FSEL R5, R10, RZ, P1 ;  /* 0x000000ff0a057208 */ /* 0x000fc80000800000 */
[C---:B------:R-:W-:Y:S02]  /*02e0*/  FSETP.GEU.AND P2, PT, R5.reuse, 6, PT ;  /* 0x40c000000500780b */ /* 0x040fe40003f4e000 */
[----:B------:R-:W-:Y:S01]  /*02f0*/  FSETP.NAN.AND P1, PT, R5, R5, PT ;  /* 0x000000050500720b */ /* 0x000fe20003f28000 */
[----:B0-----:R-:W-:-:S10]  /*0300*/  IMAD.WIDE R2, R0, 0x4, R2 ;  /* 0x0000000400027825 */ /* 0x001fd400078e0202 */
[----:B------:R-:W-:Y:S01]  /*0310*/  @P2 SEL R5, R5, 0x40c00000, P1 ;  /* 0x40c0000005052807 */ /* 0x000fe20000800000 */
[----:B------:R-:W-:Y:S06]  /*0320*/  @P0 EXIT ;  /* 0x000000000000094d */ /* 0x000fec0003800000 */
[----:B------:R-:W-:Y:S01]  /*0330*/  STG.E desc[UR4][R2.64], R5 ;  /* 0x0000000502007986 */ /* 0x000fe2000c101904 */
[----:B------:R-:W-:Y:S05]  /*0340*/  EXIT ;  /* 0x000000000000794d */ /* 0x000fea0003800000 */
.L_x_0:
[----:B------:R-:W-:-:S00]  /*0350*/  BRA `(.L_x_0) ;  /* 0xfffffffc00fc7947 */ /* 0x000fc0000383ffff */
[----:B------:R-:W-:-:S00]  /*0360*/  NOP ;  /* 0x0000000000007918 */ /* 0x000fc00000000000 */
        /* <DEDUP_REMOVED lines=9> */
.L_x_1:


//--------------------- .nv.global.init           --------------------------
	.section	.nv.global.init,"aw",@progbits
.nv.global.init:
	.type		_$_str,@object
	.size		_$_str,(_$_str_$_2 - _$_str)
_$_str:
        /*0000*/ 	.byte	0x5f, 0x5f, 0x43, 0x55, 0x44, 0x41, 0x5f, 0x46, 0x54, 0x5a, 0x00
	.type		_$_str_$_2,@object
	.size		_$_str_$_2,(.L_1 - _$_str_$_2)
_$_str_$_2:
        /*000b*/ 	.byte	0x5f, 0x5f, 0x43, 0x55, 0x44, 0x41, 0x5f, 0x50, 0x52, 0x45, 0x43, 0x5f, 0x53, 0x51, 0x52, 0x54
        /*001b*/ 	.byte	0x00
.L_1:


//--------------------- .nv.constant0.triton_poi_fused__native_batch_norm_legit_no_training_hardtanh_23 --------------------------
	.section	.nv.constant0.triton_poi_fused__native_batch_norm_legit_no_training_hardtanh_23,"a",@progbits
	.sectionflags	@""
	.align	4
.nv.constant0.triton_poi_fused__native_batch_norm_legit_no_training_hardtanh_23:
	.zero		580
